//
// Generated by NVIDIA NVVM Compiler
//
// Compiler Build ID: CL-36424714
// Cuda compilation tools, release 13.0, V13.0.88
// Based on NVVM 20.0.0
//

.version 9.0
.target sm_100
.address_size 64

	// .globl	_Z4extfPdS_S_S_ii

.visible .entry _Z4extfPdS_S_S_ii(
	.param .u64 .ptr .align 1 _Z4extfPdS_S_S_ii_param_0,
	.param .u64 .ptr .align 1 _Z4extfPdS_S_S_ii_param_1,
	.param .u64 .ptr .align 1 _Z4extfPdS_S_S_ii_param_2,
	.param .u64 .ptr .align 1 _Z4extfPdS_S_S_ii_param_3,
	.param .u32 _Z4extfPdS_S_S_ii_param_4,
	.param .u32 _Z4extfPdS_S_S_ii_param_5
)
{
	.reg .b32 	%r<11>;
	.reg .b64 	%rd<14>;
	.reg .b64 	%fd<7>;

	ld.param.u64 	%rd1, [_Z4extfPdS_S_S_ii_param_0];
	ld.param.u64 	%rd2, [_Z4extfPdS_S_S_ii_param_1];
	ld.param.u64 	%rd3, [_Z4extfPdS_S_S_ii_param_2];
	ld.param.u64 	%rd4, [_Z4extfPdS_S_S_ii_param_3];
	ld.param.u32 	%r1, [_Z4extfPdS_S_S_ii_param_5];
	cvta.to.global.u64 	%rd5, %rd1;
	cvta.to.global.u64 	%rd6, %rd4;
	cvta.to.global.u64 	%rd7, %rd3;
	cvta.to.global.u64 	%rd8, %rd2;
	mov.u32 	%r2, %ctaid.x;
	mov.u32 	%r3, %ntid.x;
	mov.u32 	%r4, %tid.x;
	mad.lo.s32 	%r5, %r2, %r3, %r4;
	mov.u32 	%r6, %ctaid.y;
	mov.u32 	%r7, %ntid.y;
	mov.u32 	%r8, %tid.y;
	mad.lo.s32 	%r9, %r6, %r7, %r8;
	mad.lo.s32 	%r10, %r1, %r9, %r5;
	mul.wide.s32 	%rd9, %r10, 8;
	add.s64 	%rd10, %rd8, %rd9;
	ld.global.f64 	%fd1, [%rd10];
	add.s64 	%rd11, %rd7, %rd9;
	ld.global.f64 	%fd2, [%rd11];
	sub.f64 	%fd3, %fd1, %fd2;
	add.f64 	%fd4, %fd3, %fd3;
	add.s64 	%rd12, %rd6, %rd9;
	ld.global.f64 	%fd5, [%rd12];
	mul.f64 	%fd6, %fd5, %fd4;
	add.s64 	%rd13, %rd5, %rd9;
	st.global.f64 	[%rd13], %fd6;
	ret;

}
	// .globl	_Z4intfPdS_ii
.visible .entry _Z4intfPdS_ii(
	.param .u64 .ptr .align 1 _Z4intfPdS_ii_param_0,
	.param .u64 .ptr .align 1 _Z4intfPdS_ii_param_1,
	.param .u32 _Z4intfPdS_ii_param_2,
	.param .u32 _Z4intfPdS_ii_param_3
)
{
	.reg .pred 	%p<8>;
	.reg .b32 	%r<21>;
	.reg .b64 	%rd<12>;
	.reg .b64 	%fd<10>;

	ld.param.u64 	%rd1, [_Z4intfPdS_ii_param_0];
	ld.param.u64 	%rd2, [_Z4intfPdS_ii_param_1];
	ld.param.u32 	%r4, [_Z4intfPdS_ii_param_2];
	ld.param.u32 	%r5, [_Z4intfPdS_ii_param_3];
	mov.u32 	%r7, %ctaid.x;
	mov.u32 	%r8, %ntid.x;
	mov.u32 	%r9, %tid.x;
	mad.lo.s32 	%r10, %r7, %r8, %r9;
	mov.u32 	%r11, %ctaid.y;
	mov.u32 	%r12, %ntid.y;
	mov.u32 	%r13, %tid.y;
	mad.lo.s32 	%r14, %r11, %r12, %r13;
	setp.lt.s32 	%p1, %r10, 1;
	setp.eq.s32 	%p2, %r14, 0;
	or.pred  	%p3, %p1, %p2;
	add.s32 	%r15, %r5, -1;
	setp.ge.s32 	%p4, %r10, %r15;
	or.pred  	%p5, %p3, %p4;
	add.s32 	%r16, %r4, -1;
	setp.ge.s32 	%p6, %r14, %r16;
	or.pred  	%p7, %p5, %p6;
	@%p7 bra 	$L__BB1_2;
	cvta.to.global.u64 	%rd3, %rd2;
	cvta.to.global.u64 	%rd4, %rd1;
	mul.lo.s32 	%r17, %r4, %r10;
	add.s32 	%r18, %r17, %r14;
	mul.wide.s32 	%rd5, %r18, 8;
	add.s64 	%rd6, %rd3, %rd5;
	ld.global.f64 	%fd1, [%rd6];
	sub.s32 	%r19, %r17, %r4;
	add.s32 	%r20, %r19, %r14;
	mul.wide.s32 	%rd7, %r20, 8;
	add.s64 	%rd8, %rd3, %rd7;
	ld.global.f64 	%fd2, [%rd8];
	fma.rn.f64 	%fd3, %fd1, 0dC010000000000000, %fd2;
	mul.wide.s32 	%rd9, %r4, 8;
	add.s64 	%rd10, %rd6, %rd9;
	ld.global.f64 	%fd4, [%rd10];
	add.f64 	%fd5, %fd3, %fd4;
	ld.global.f64 	%fd6, [%rd6+-8];
	add.f64 	%fd7, %fd5, %fd6;
	ld.global.f64 	%fd8, [%rd6+8];
	add.f64 	%fd9, %fd7, %fd8;
	add.s64 	%rd11, %rd4, %rd5;
	st.global.f64 	[%rd11], %fd9;
$L__BB1_2:
	ret;

}
	// .globl	_Z3addPdS_S_ii
.visible .entry _Z3addPdS_S_ii(
	.param .u64 .ptr .align 1 _Z3addPdS_S_ii_param_0,
	.param .u64 .ptr .align 1 _Z3addPdS_S_ii_param_1,
	.param .u64 .ptr .align 1 _Z3addPdS_S_ii_param_2,
	.param .u32 _Z3addPdS_S_ii_param_3,
	.param .u32 _Z3addPdS_S_ii_param_4
)
{
	.reg .pred 	%p<8>;
	.reg .b32 	%r<18>;
	.reg .b64 	%rd<11>;
	.reg .b64 	%fd<4>;

	ld.param.u64 	%rd1, [_Z3addPdS_S_ii_param_0];
	ld.param.u64 	%rd2, [_Z3addPdS_S_ii_param_1];
	ld.param.u64 	%rd3, [_Z3addPdS_S_ii_param_2];
	ld.param.u32 	%r4, [_Z3addPdS_S_ii_param_3];
	ld.param.u32 	%r5, [_Z3addPdS_S_ii_param_4];
	mov.u32 	%r7, %ctaid.x;
	mov.u32 	%r8, %ntid.x;
	mov.u32 	%r9, %tid.x;
	mad.lo.s32 	%r10, %r7, %r8, %r9;
	mov.u32 	%r11, %ctaid.y;
	mov.u32 	%r12, %ntid.y;
	mov.u32 	%r13, %tid.y;
	mad.lo.s32 	%r14, %r11, %r12, %r13;
	setp.lt.s32 	%p1, %r10, 2;
	setp.lt.u32 	%p2, %r14, 2;
	or.pred  	%p3, %p1, %p2;
	add.s32 	%r15, %r5, -2;
	setp.ge.s32 	%p4, %r10, %r15;
	or.pred  	%p5, %p3, %p4;
	add.s32 	%r16, %r4, -2;
	setp.ge.s32 	%p6, %r14, %r16;
	or.pred  	%p7, %p5, %p6;
	@%p7 bra 	$L__BB2_2;
	cvta.to.global.u64 	%rd4, %rd2;
	cvta.to.global.u64 	%rd5, %rd3;
	cvta.to.global.u64 	%rd6, %rd1;
	mad.lo.s32 	%r17, %r4, %r10, %r14;
	mul.wide.s32 	%rd7, %r17, 8;
	add.s64 	%rd8, %rd4, %rd7;
	ld.global.f64 	%fd1, [%rd8];
	add.s64 	%rd9, %rd5, %rd7;
	ld.global.f64 	%fd2, [%rd9];
	add.f64 	%fd3, %fd1, %fd2;
	add.s64 	%rd10, %rd6, %rd7;
	st.global.f64 	[%rd10], %fd3;
$L__BB2_2:
	ret;

}
	// .globl	_Z3d_fPdS_S_ddii
.visible .entry _Z3d_fPdS_S_ddii(
	.param .u64 .ptr .align 1 _Z3d_fPdS_S_ddii_param_0,
	.param .u64 .ptr .align 1 _Z3d_fPdS_S_ddii_param_1,
	.param .u64 .ptr .align 1 _Z3d_fPdS_S_ddii_param_2,
	.param .f64 _Z3d_fPdS_S_ddii_param_3,
	.param .f64 _Z3d_fPdS_S_ddii_param_4,
	.param .u32 _Z3d_fPdS_S_ddii_param_5,
	.param .u32 _Z3d_fPdS_S_ddii_param_6
)
{
	.reg .pred 	%p<8>;
	.reg .b32 	%r<18>;
	.reg .b64 	%rd<11>;
	.reg .b64 	%fd<7>;

	ld.param.u64 	%rd1, [_Z3d_fPdS_S_ddii_param_0];
	ld.param.u64 	%rd2, [_Z3d_fPdS_S_ddii_param_1];
	ld.param.u64 	%rd3, [_Z3d_fPdS_S_ddii_param_2];
	ld.param.f64 	%fd1, [_Z3d_fPdS_S_ddii_param_3];
	ld.param.f64 	%fd2, [_Z3d_fPdS_S_ddii_param_4];
	ld.param.u32 	%r4, [_Z3d_fPdS_S_ddii_param_5];
	ld.param.u32 	%r5, [_Z3d_fPdS_S_ddii_param_6];
	mov.u32 	%r7, %ctaid.x;
	mov.u32 	%r8, %ntid.x;
	mov.u32 	%r9, %tid.x;
	mad.lo.s32 	%r10, %r7, %r8, %r9;
	mov.u32 	%r11, %ctaid.y;
	mov.u32 	%r12, %ntid.y;
	mov.u32 	%r13, %tid.y;
	mad.lo.s32 	%r14, %r11, %r12, %r13;
	setp.lt.s32 	%p1, %r10, 1;
	setp.eq.s32 	%p2, %r14, 0;
	or.pred  	%p3, %p1, %p2;
	add.s32 	%r15, %r5, -1;
	setp.ge.s32 	%p4, %r10, %r15;
	or.pred  	%p5, %p3, %p4;
	add.s32 	%r16, %r4, -1;
	setp.ge.s32 	%p6, %r14, %r16;
	or.pred  	%p7, %p5, %p6;
	@%p7 bra 	$L__BB3_2;
	cvta.to.global.u64 	%rd4, %rd3;
	cvta.to.global.u64 	%rd5, %rd2;
	cvta.to.global.u64 	%rd6, %rd1;
	mad.lo.s32 	%r17, %r4, %r10, %r14;
	mul.wide.s32 	%rd7, %r17, 8;
	add.s64 	%rd8, %rd4, %rd7;
	ld.global.f64 	%fd3, [%rd8];
	add.s64 	%rd9, %rd5, %rd7;
	ld.global.f64 	%fd4, [%rd9];
	fma.rn.f64 	%fd5, %fd2, %fd4, %fd3;
	mul.f64 	%fd6, %fd1, %fd5;
	add.s64 	%rd10, %rd6, %rd7;
	st.global.f64 	[%rd10], %fd6;
$L__BB3_2:
	ret;

}


// ===== COMPILED SASS (sm_100) =====

	.target	sm_100

	.elftype	@"ET_EXEC"


//--------------------- .note.nv.tkinfo           --------------------------
	.section	.note.nv.tkinfo,"",@"SHT_NOTE"
	.sectionflags	@"SHF_NOTE_NV_TKINFO"
	.tkinfo
        /*0018*/ 	.word	0x00000002
        /*0030*/ 	.string	""
        /*0030*/ 	.string	"ptxas"
        /*0030*/ 	.string	"Cuda compilation tools, release 13.0, V13.0.88"
        /*0030*/ 	.string	"Build cuda_13.0.r13.0/compiler.36424714_0"
        /*0030*/ 	.string	"-arch sm_100 -m 64 "



//--------------------- .note.nv.cuinfo           --------------------------
	.section	.note.nv.cuinfo,"",@"SHT_NOTE"
	.sectionflags	@"SHF_NOTE_NV_CUINFO"
        /*0018*/ 	.short	0x0002
        /*001a*/ 	.short	0x0064
        /*001c*/ 	.short	0x0082
	.zero		2


//--------------------- .nv.info                  --------------------------
	.section	.nv.info,"",@"SHT_CUDA_INFO"
	.align	4


	//----- nvinfo : EIATTR_REGCOUNT
	.align		4
        /*0000*/ 	.byte	0x04, 0x2f
        /*0002*/ 	.short	(.L_1 - .L_0)
	.align		4
.L_0:
        /*0004*/ 	.word	index@(_Z4extfPdS_S_S_ii)
        /*0008*/ 	.word	0x00000010


	//----- nvinfo : EIATTR_FRAME_SIZE
	.align		4
.L_1:
        /*000c*/ 	.byte	0x04, 0x11
        /*000e*/ 	.short	(.L_3 - .L_2)
	.align		4
.L_2:
        /*0010*/ 	.word	index@(_Z4extfPdS_S_S_ii)
        /*0014*/ 	.word	0x00000000


	//----- nvinfo : EIATTR_REGCOUNT
	.align		4
.L_3:
        /*0018*/ 	.byte	0x04, 0x2f
        /*001a*/ 	.short	(.L_5 - .L_4)
	.align		4
.L_4:
        /*001c*/ 	.word	index@(_Z4intfPdS_ii)
        /*0020*/ 	.word	0x00000012


	//----- nvinfo : EIATTR_FRAME_SIZE
	.align		4
.L_5:
        /*0024*/ 	.byte	0x04, 0x11
        /*0026*/ 	.short	(.L_7 - .L_6)
	.align		4
.L_6:
        /*0028*/ 	.word	index@(_Z4intfPdS_ii)
        /*002c*/ 	.word	0x00000000


	//----- nvinfo : EIATTR_REGCOUNT
	.align		4
.L_7:
        /*0030*/ 	.byte	0x04, 0x2f
        /*0032*/ 	.short	(.L_9 - .L_8)
	.align		4
.L_8:
        /*0034*/ 	.word	index@(_Z3addPdS_S_ii)
        /*0038*/ 	.word	0x0000000e


	//----- nvinfo : EIATTR_FRAME_SIZE
	.align		4
.L_9:
        /*003c*/ 	.byte	0x04, 0x11
        /*003e*/ 	.short	(.L_11 - .L_10)
	.align		4
.L_10:
        /*0040*/ 	.word	index@(_Z3addPdS_S_ii)
        /*0044*/ 	.word	0x00000000


	//----- nvinfo : EIATTR_REGCOUNT
	.align		4
.L_11:
        /*0048*/ 	.byte	0x04, 0x2f
        /*004a*/ 	.short	(.L_13 - .L_12)
	.align		4
.L_12:
        /*004c*/ 	.word	index@(_Z3d_fPdS_S_ddii)
        /*0050*/ 	.word	0x00000010


	//----- nvinfo : EIATTR_FRAME_SIZE
	.align		4
.L_13:
        /*0054*/ 	.byte	0x04, 0x11
        /*0056*/ 	.short	(.L_15 - .L_14)
	.align		4
.L_14:
        /*0058*/ 	.word	index@(_Z3d_fPdS_S_ddii)
        /*005c*/ 	.word	0x00000000


	//----- nvinfo : EIATTR_MIN_STACK_SIZE
	.align		4
.L_15:
        /*0060*/ 	.byte	0x04, 0x12
        /*0062*/ 	.short	(.L_17 - .L_16)
	.align		4
.L_16:
        /*0064*/ 	.word	index@(_Z3d_fPdS_S_ddii)
        /*0068*/ 	.word	0x00000000


	//----- nvinfo : EIATTR_MIN_STACK_SIZE
	.align		4
.L_17:
        /*006c*/ 	.byte	0x04, 0x12
        /*006e*/ 	.short	(.L_19 - .L_18)
	.align		4
.L_18:
        /*0070*/ 	.word	index@(_Z3addPdS_S_ii)
        /*0074*/ 	.word	0x00000000


	//----- nvinfo : EIATTR_MIN_STACK_SIZE
	.align		4
.L_19:
        /*0078*/ 	.byte	0x04, 0x12
        /*007a*/ 	.short	(.L_21 - .L_20)
	.align		4
.L_20:
        /*007c*/ 	.word	index@(_Z4intfPdS_ii)
        /*0080*/ 	.word	0x00000000


	//----- nvinfo : EIATTR_MIN_STACK_SIZE
	.align		4
.L_21:
        /*0084*/ 	.byte	0x04, 0x12
        /*0086*/ 	.short	(.L_23 - .L_22)
	.align		4
.L_22:
        /*0088*/ 	.word	index@(_Z4extfPdS_S_S_ii)
        /*008c*/ 	.word	0x00000000
.L_23:


//--------------------- .nv.compat                --------------------------
	.section	.nv.compat,"",@"SHT_CUDA_COMPAT_INFO"
	.align	4
        /*0000*/ 	.byte	0x02, 0x09, 0x00, 0x00, 0x02, 0x02, 0x01, 0x00, 0x02, 0x05, 0x05, 0x00, 0x03, 0x07, 0x01, 0x01
        /*0010*/ 	.byte	0x02, 0x03, 0x00, 0x00, 0x02, 0x06, 0x01, 0x00, 0x04, 0x0b, 0x08, 0x00, 0x01, 0x00, 0x00, 0x00
        /*0020*/ 	.byte	0x00, 0x00, 0x00, 0x00


//--------------------- .nv.info._Z3d_fPdS_S_ddii --------------------------
	.section	.nv.info._Z3d_fPdS_S_ddii,"",@"SHT_CUDA_INFO"
	.sectionflags	@""
	.align	4


	//----- nvinfo : EIATTR_CUDA_API_VERSION
	.align		4
        /*0000*/ 	.byte	0x04, 0x37
        /*0002*/ 	.short	(.L_25 - .L_24)
.L_24:
        /*0004*/ 	.word	0x00000082


	//----- nvinfo : EIATTR_KPARAM_INFO
	.align		4
.L_25:
        /*0008*/ 	.byte	0x04, 0x17
        /*000a*/ 	.short	(.L_27 - .L_26)
.L_26:
        /*000c*/ 	.word	0x00000000
        /*0010*/ 	.short	0x0006
        /*0012*/ 	.short	0x002c
        /*0014*/ 	.byte	0x00, 0xf0, 0x11, 0x00


	//----- nvinfo : EIATTR_KPARAM_INFO
	.align		4
.L_27:
        /*0018*/ 	.byte	0x04, 0x17
        /*001a*/ 	.short	(.L_29 - .L_28)
.L_28:
        /*001c*/ 	.word	0x00000000
        /*0020*/ 	.short	0x0005
        /*0022*/ 	.short	0x0028
        /*0024*/ 	.byte	0x00, 0xf0, 0x11, 0x00


	//----- nvinfo : EIATTR_KPARAM_INFO
	.align		4
.L_29:
        /*0028*/ 	.byte	0x04, 0x17
        /*002a*/ 	.short	(.L_31 - .L_30)
.L_30:
        /*002c*/ 	.word	0x00000000
        /*0030*/ 	.short	0x0004
        /*0032*/ 	.short	0x0020
        /*0034*/ 	.byte	0x00, 0xf0, 0x21, 0x00


	//----- nvinfo : EIATTR_KPARAM_INFO
	.align		4
.L_31:
        /*0038*/ 	.byte	0x04, 0x17
        /*003a*/ 	.short	(.L_33 - .L_32)
.L_32:
        /*003c*/ 	.word	0x00000000
        /*0040*/ 	.short	0x0003
        /*0042*/ 	.short	0x0018
        /*0044*/ 	.byte	0x00, 0xf0, 0x21, 0x00


	//----- nvinfo : EIATTR_KPARAM_INFO
	.align		4
.L_33:
        /*0048*/ 	.byte	0x04, 0x17
        /*004a*/ 	.short	(.L_35 - .L_34)
.L_34:
        /*004c*/ 	.word	0x00000000
        /*0050*/ 	.short	0x0002
        /*0052*/ 	.short	0x0010
        /*0054*/ 	.byte	0x00, 0xf5, 0x21, 0x00


	//----- nvinfo : EIATTR_KPARAM_INFO
	.align		4
.L_35:
        /*0058*/ 	.byte	0x04, 0x17
        /*005a*/ 	.short	(.L_37 - .L_36)
.L_36:
        /*005c*/ 	.word	0x00000000
        /*0060*/ 	.short	0x0001
        /*0062*/ 	.short	0x0008
        /*0064*/ 	.byte	0x00, 0xf5, 0x21, 0x00


	//----- nvinfo : EIATTR_KPARAM_INFO
	.align		4
.L_37:
        /*0068*/ 	.byte	0x04, 0x17
        /*006a*/ 	.short	(.L_39 - .L_38)
.L_38:
        /*006c*/ 	.word	0x00000000
        /*0070*/ 	.short	0x0000
        /*0072*/ 	.short	0x0000
        /*0074*/ 	.byte	0x00, 0xf5, 0x21, 0x00


	//----- nvinfo : EIATTR_SPARSE_MMA_MASK
	.align		4
.L_39:
        /*0078*/ 	.byte	0x03, 0x50
        /*007a*/ 	.short	0x0000


	//----- nvinfo : EIATTR_MAXREG_COUNT
	.align		4
        /*007c*/ 	.byte	0x03, 0x1b
        /*007e*/ 	.short	0x00ff


	//----- nvinfo : EIATTR_MERCURY_ISA_VERSION
	.align		4
        /*0080*/ 	.byte	0x03, 0x5f
        /*0082*/ 	.short	0x0101


	//----- nvinfo : EIATTR_VRC_CTA_INIT_COUNT
	.align		4
        /*0084*/ 	.byte	0x02, 0x4a
	.zero		1
	.zero		1


	//----- nvinfo : EIATTR_EXIT_INSTR_OFFSETS
	.align		4
        /*0088*/ 	.byte	0x04, 0x1c
        /*008a*/ 	.short	(.L_41 - .L_40)


	//   ....[0]....
.L_40:
        /*008c*/ 	.word	0x00000100


	//   ....[1]....
        /*0090*/ 	.word	0x00000200


	//----- nvinfo : EIATTR_CBANK_PARAM_SIZE
	.align		4
.L_41:
        /*0094*/ 	.byte	0x03, 0x19
        /*0096*/ 	.short	0x0030


	//----- nvinfo : EIATTR_PARAM_CBANK
	.align		4
        /*0098*/ 	.byte	0x04, 0x0a
        /*009a*/ 	.short	(.L_43 - .L_42)
	.align		4
.L_42:
        /*009c*/ 	.word	index@(.nv.constant0._Z3d_fPdS_S_ddii)
        /*00a0*/ 	.short	0x0380
        /*00a2*/ 	.short	0x0030


	//----- nvinfo : EIATTR_SW_WAR
	.align		4
.L_43:
        /*00a4*/ 	.byte	0x04, 0x36
        /*00a6*/ 	.short	(.L_45 - .L_44)
.L_44:
        /*00a8*/ 	.word	0x00000008
.L_45:


//--------------------- .nv.info._Z3addPdS_S_ii   --------------------------
	.section	.nv.info._Z3addPdS_S_ii,"",@"SHT_CUDA_INFO"
	.sectionflags	@""
	.align	4


	//----- nvinfo : EIATTR_CUDA_API_VERSION
	.align		4
        /*0000*/ 	.byte	0x04, 0x37
        /*0002*/ 	.short	(.L_47 - .L_46)
.L_46:
        /*0004*/ 	.word	0x00000082


	//----- nvinfo : EIATTR_KPARAM_INFO
	.align		4
.L_47:
        /*0008*/ 	.byte	0x04, 0x17
        /*000a*/ 	.short	(.L_49 - .L_48)
.L_48:
        /*000c*/ 	.word	0x00000000
        /*0010*/ 	.short	0x0004
        /*0012*/ 	.short	0x001c
        /*0014*/ 	.byte	0x00, 0xf0, 0x11, 0x00


	//----- nvinfo : EIATTR_KPARAM_INFO
	.align		4
.L_49:
        /*0018*/ 	.byte	0x04, 0x17
        /*001a*/ 	.short	(.L_51 - .L_50)
.L_50:
        /*001c*/ 	.word	0x00000000
        /*0020*/ 	.short	0x0003
        /*0022*/ 	.short	0x0018
        /*0024*/ 	.byte	0x00, 0xf0, 0x11, 0x00


	//----- nvinfo : EIATTR_KPARAM_INFO
	.align		4
.L_51:
        /*0028*/ 	.byte	0x04, 0x17
        /*002a*/ 	.short	(.L_53 - .L_52)
.L_52:
        /*002c*/ 	.word	0x00000000
        /*0030*/ 	.short	0x0002
        /*0032*/ 	.short	0x0010
        /*0034*/ 	.byte	0x00, 0xf5, 0x21, 0x00


	//----- nvinfo : EIATTR_KPARAM_INFO
	.align		4
.L_53:
        /*0038*/ 	.byte	0x04, 0x17
        /*003a*/ 	.short	(.L_55 - .L_54)
.L_54:
        /*003c*/ 	.word	0x00000000
        /*0040*/ 	.short	0x0001
        /*0042*/ 	.short	0x0008
        /*0044*/ 	.byte	0x00, 0xf5, 0x21, 0x00


	//----- nvinfo : EIATTR_KPARAM_INFO
	.align		4
.L_55:
        /*0048*/ 	.byte	0x04, 0x17
        /*004a*/ 	.short	(.L_57 - .L_56)
.L_56:
        /*004c*/ 	.word	0x00000000
        /*0050*/ 	.short	0x0000
        /*0052*/ 	.short	0x0000
        /*0054*/ 	.byte	0x00, 0xf5, 0x21, 0x00


	//----- nvinfo : EIATTR_SPARSE_MMA_MASK
	.align		4
.L_57:
        /*0058*/ 	.byte	0x03, 0x50
        /*005a*/ 	.short	0x0000


	//----- nvinfo : EIATTR_MAXREG_COUNT
	.align		4
        /*005c*/ 	.byte	0x03, 0x1b
        /*005e*/ 	.short	0x00ff


	//----- nvinfo : EIATTR_MERCURY_ISA_VERSION
	.align		4
        /*0060*/ 	.byte	0x03, 0x5f
        /*0062*/ 	.short	0x0101


	//----- nvinfo : EIATTR_VRC_CTA_INIT_COUNT
	.align		4
        /*0064*/ 	.byte	0x02, 0x4a
	.zero		1
	.zero		1


	//----- nvinfo : EIATTR_EXIT_INSTR_OFFSETS
	.align		4
        /*0068*/ 	.byte	0x04, 0x1c
        /*006a*/ 	.short	(.L_59 - .L_58)


	//   ....[0]....
.L_58:
        /*006c*/ 	.word	0x00000100


	//   ....[1]....
        /*0070*/ 	.word	0x000001d0


	//----- nvinfo : EIATTR_CBANK_PARAM_SIZE
	.align		4
.L_59:
        /*0074*/ 	.byte	0x03, 0x19
        /*0076*/ 	.short	0x0020


	//----- nvinfo : EIATTR_PARAM_CBANK
	.align		4
        /*0078*/ 	.byte	0x04, 0x0a
        /*007a*/ 	.short	(.L_61 - .L_60)
	.align		4
.L_60:
        /*007c*/ 	.word	index@(.nv.constant0._Z3addPdS_S_ii)
        /*0080*/ 	.short	0x0380
        /*0082*/ 	.short	0x0020


	//----- nvinfo : EIATTR_SW_WAR
	.align		4
.L_61:
        /*0084*/ 	.byte	0x04, 0x36
        /*0086*/ 	.short	(.L_63 - .L_62)
.L_62:
        /*0088*/ 	.word	0x00000008
.L_63:


//--------------------- .nv.info._Z4intfPdS_ii    --------------------------
	.section	.nv.info._Z4intfPdS_ii,"",@"SHT_CUDA_INFO"
	.sectionflags	@""
	.align	4


	//----- nvinfo : EIATTR_CUDA_API_VERSION
	.align		4
        /*0000*/ 	.byte	0x04, 0x37
        /*0002*/ 	.short	(.L_65 - .L_64)
.L_64:
        /*0004*/ 	.word	0x00000082


	//----- nvinfo : EIATTR_KPARAM_INFO
	.align		4
.L_65:
        /*0008*/ 	.byte	0x04, 0x17
        /*000a*/ 	.short	(.L_67 - .L_66)
.L_66:
        /*000c*/ 	.word	0x00000000
        /*0010*/ 	.short	0x0003
        /*0012*/ 	.short	0x0014
        /*0014*/ 	.byte	0x00, 0xf0, 0x11, 0x00


	//----- nvinfo : EIATTR_KPARAM_INFO
	.align		4
.L_67:
        /*0018*/ 	.byte	0x04, 0x17
        /*001a*/ 	.short	(.L_69 - .L_68)
.L_68:
        /*001c*/ 	.word	0x00000000
        /*0020*/ 	.short	0x0002
        /*0022*/ 	.short	0x0010
        /*0024*/ 	.byte	0x00, 0xf0, 0x11, 0x00


	//----- nvinfo : EIATTR_KPARAM_INFO
	.align		4
.L_69:
        /*0028*/ 	.byte	0x04, 0x17
        /*002a*/ 	.short	(.L_71 - .L_70)
.L_70:
        /*002c*/ 	.word	0x00000000
        /*0030*/ 	.short	0x0001
        /*0032*/ 	.short	0x0008
        /*0034*/ 	.byte	0x00, 0xf5, 0x21, 0x00


	//----- nvinfo : EIATTR_KPARAM_INFO
	.align		4
.L_71:
        /*0038*/ 	.byte	0x04, 0x17
        /*003a*/ 	.short	(.L_73 - .L_72)
.L_72:
        /*003c*/ 	.word	0x00000000
        /*0040*/ 	.short	0x0000
        /*0042*/ 	.short	0x0000
        /*0044*/ 	.byte	0x00, 0xf5, 0x21, 0x00


	//----- nvinfo : EIATTR_SPARSE_MMA_MASK
	.align		4
.L_73:
        /*0048*/ 	.byte	0x03, 0x50
        /*004a*/ 	.short	0x0000


	//----- nvinfo : EIATTR_MAXREG_COUNT
	.align		4
        /*004c*/ 	.byte	0x03, 0x1b
        /*004e*/ 	.short	0x00ff


	//----- nvinfo : EIATTR_MERCURY_ISA_VERSION
	.align		4
        /*0050*/ 	.byte	0x03, 0x5f
        /*0052*/ 	.short	0x0101


	//----- nvinfo : EIATTR_VRC_CTA_INIT_COUNT
	.align		4
        /*0054*/ 	.byte	0x02, 0x4a
	.zero		1
	.zero		1


	//----- nvinfo : EIATTR_EXIT_INSTR_OFFSETS
	.align		4
        /*0058*/ 	.byte	0x04, 0x1c
        /*005a*/ 	.short	(.L_75 - .L_74)


	//   ....[0]....
.L_74:
        /*005c*/ 	.word	0x00000100


	//   ....[1]....
        /*0060*/ 	.word	0x00000250


	//----- nvinfo : EIATTR_CBANK_PARAM_SIZE
	.align		4
.L_75:
        /*0064*/ 	.byte	0x03, 0x19
        /*0066*/ 	.short	0x0018


	//----- nvinfo : EIATTR_PARAM_CBANK
	.align		4
        /*0068*/ 	.byte	0x04, 0x0a
        /*006a*/ 	.short	(.L_77 - .L_76)
	.align		4
.L_76:
        /*006c*/ 	.word	index@(.nv.constant0._Z4intfPdS_ii)
        /*0070*/ 	.short	0x0380
        /*0072*/ 	.short	0x0018


	//----- nvinfo : EIATTR_SW_WAR
	.align		4
.L_77:
        /*0074*/ 	.byte	0x04, 0x36
        /*0076*/ 	.short	(.L_79 - .L_78)
.L_78:
        /*0078*/ 	.word	0x00000008
.L_79:


//--------------------- .nv.info._Z4extfPdS_S_S_ii --------------------------
	.section	.nv.info._Z4extfPdS_S_S_ii,"",@"SHT_CUDA_INFO"
	.sectionflags	@""
	.align	4


	//----- nvinfo : EIATTR_CUDA_API_VERSION
	.align		4
        /*0000*/ 	.byte	0x04, 0x37
        /*0002*/ 	.short	(.L_81 - .L_80)
.L_80:
        /*0004*/ 	.word	0x00000082


	//----- nvinfo : EIATTR_KPARAM_INFO
	.align		4
.L_81:
        /*0008*/ 	.byte	0x04, 0x17
        /*000a*/ 	.short	(.L_83 - .L_82)
.L_82:
        /*000c*/ 	.word	0x00000000
        /*0010*/ 	.short	0x0005
        /*0012*/ 	.short	0x0024
        /*0014*/ 	.byte	0x00, 0xf0, 0x11, 0x00


	//----- nvinfo : EIATTR_KPARAM_INFO
	.align		4
.L_83:
        /*0018*/ 	.byte	0x04, 0x17
        /*001a*/ 	.short	(.L_85 - .L_84)
.L_84:
        /*001c*/ 	.word	0x00000000
        /*0020*/ 	.short	0x0004
        /*0022*/ 	.short	0x0020
        /*0024*/ 	.byte	0x00, 0xf0, 0x11, 0x00


	//----- nvinfo : EIATTR_KPARAM_INFO
	.align		4
.L_85:
        /*0028*/ 	.byte	0x04, 0x17
        /*002a*/ 	.short	(.L_87 - .L_86)
.L_86:
        /*002c*/ 	.word	0x00000000
        /*0030*/ 	.short	0x0003
        /*0032*/ 	.short	0x0018
        /*0034*/ 	.byte	0x00, 0xf5, 0x21, 0x00


	//----- nvinfo : EIATTR_KPARAM_INFO
	.align		4
.L_87:
        /*0038*/ 	.byte	0x04, 0x17
        /*003a*/ 	.short	(.L_89 - .L_88)
.L_88:
        /*003c*/ 	.word	0x00000000
        /*0040*/ 	.short	0x0002
        /*0042*/ 	.short	0x0010
        /*0044*/ 	.byte	0x00, 0xf5, 0x21, 0x00


	//----- nvinfo : EIATTR_KPARAM_INFO
	.align		4
.L_89:
        /*0048*/ 	.byte	0x04, 0x17
        /*004a*/ 	.short	(.L_91 - .L_90)
.L_90:
        /*004c*/ 	.word	0x00000000
        /*0050*/ 	.short	0x0001
        /*0052*/ 	.short	0x0008
        /*0054*/ 	.byte	0x00, 0xf5, 0x21, 0x00


	//----- nvinfo : EIATTR_KPARAM_INFO
	.align		4
.L_91:
        /*0058*/ 	.byte	0x04, 0x17
        /*005a*/ 	.short	(.L_93 - .L_92)
.L_92:
        /*005c*/ 	.word	0x00000000
        /*0060*/ 	.short	0x0000
        /*0062*/ 	.short	0x0000
        /*0064*/ 	.byte	0x00, 0xf5, 0x21, 0x00


	//----- nvinfo : EIATTR_SPARSE_MMA_MASK
	.align		4
.L_93:
        /*0068*/ 	.byte	0x03, 0x50
        /*006a*/ 	.short	0x0000


	//----- nvinfo : EIATTR_MAXREG_COUNT
	.align		4
        /*006c*/ 	.byte	0x03, 0x1b
        /*006e*/ 	.short	0x00ff


	//----- nvinfo : EIATTR_MERCURY_ISA_VERSION
	.align		4
        /*0070*/ 	.byte	0x03, 0x5f
        /*0072*/ 	.short	0x0101


	//----- nvinfo : EIATTR_VRC_CTA_INIT_COUNT
	.align		4
        /*0074*/ 	.byte	0x02, 0x4a
	.zero		1
	.zero		1


	//----- nvinfo : EIATTR_EXIT_INSTR_OFFSETS
	.align		4
        /*0078*/ 	.byte	0x04, 0x1c
        /*007a*/ 	.short	(.L_95 - .L_94)


	//   ....[0]....
.L_94:
        /*007c*/ 	.word	0x000001b0


	//----- nvinfo : EIATTR_CBANK_PARAM_SIZE
	.align		4
.L_95:
        /*0080*/ 	.byte	0x03, 0x19
        /*0082*/ 	.short	0x0028


	//----- nvinfo : EIATTR_PARAM_CBANK
	.align		4
        /*0084*/ 	.byte	0x04, 0x0a
        /*0086*/ 	.short	(.L_97 - .L_96)
	.align		4
.L_96:
        /*0088*/ 	.word	index@(.nv.constant0._Z4extfPdS_S_S_ii)
        /*008c*/ 	.short	0x0380
        /*008e*/ 	.short	0x0028


	//----- nvinfo : EIATTR_SW_WAR
	.align		4
.L_97:
        /*0090*/ 	.byte	0x04, 0x36
        /*0092*/ 	.short	(.L_99 - .L_98)
.L_98:
        /*0094*/ 	.word	0x00000008
.L_99:


//--------------------- .nv.callgraph             --------------------------
	.section	.nv.callgraph,"",@"SHT_CUDA_CALLGRAPH"
	.align	4
	.sectionentsize	8
	.align		4
        /*0000*/ 	.word	0x00000000
	.align		4
        /*0004*/ 	.word	0xffffffff
	.align		4
        /*0008*/ 	.word	0x00000000
	.align		4
        /*000c*/ 	.word	0xfffffffe
	.align		4
        /*0010*/ 	.word	0x00000000
	.align		4
        /*0014*/ 	.word	0xfffffffd
	.align		4
        /*0018*/ 	.word	0x00000000
	.align		4
        /*001c*/ 	.word	0xfffffffc


//--------------------- .text._Z3d_fPdS_S_ddii    --------------------------
	.section	.text._Z3d_fPdS_S_ddii,"ax",@progbits
	.align	128
        .global         _Z3d_fPdS_S_ddii
        .type           _Z3d_fPdS_S_ddii,@function
        .size           _Z3d_fPdS_S_ddii,(.L_x_4 - _Z3d_fPdS_S_ddii)
        .other          _Z3d_fPdS_S_ddii,@"STO_CUDA_ENTRY STV_DEFAULT"
_Z3d_fPdS_S_ddii:
.text._Z3d_fPdS_S_ddii:
[----:B------:R-:W-:Y:S01]  /*0000*/  LDC R1, c[0x0][0x37c] ;  /* 0x0000df00ff017b82 */ /* 0x000fe20000000800 */
[----:B------:R-:W0:Y:S07]  /*0010*/  S2R R2, SR_TID.Y ;  /* 0x0000000000027919 */ /* 0x000e2e0000002200 */
[----:B------:R-:W1:Y:S01]  /*0020*/  LDC R0, c[0x0][0x360] ;  /* 0x0000d800ff007b82 */ /* 0x000e620000000800 */
[----:B------:R-:W2:Y:S01]  /*0030*/  LDCU.64 UR6, c[0x0][0x3a8] ;  /* 0x00007500ff0677ac */ /* 0x000ea20008000a00 */
[----:B------:R-:W1:Y:S06]  /*0040*/  S2R R3, SR_TID.X ;  /* 0x0000000000037919 */ /* 0x000e6c0000002100 */
[----:B------:R-:W0:Y:S08]  /*0050*/  S2UR UR5, SR_CTAID.Y ;  /* 0x00000000000579c3 */ /* 0x000e300000002600 */
[----:B------:R-:W0:Y:S08]  /*0060*/  LDC R7, c[0x0][0x364] ;  /* 0x0000d900ff077b82 */ /* 0x000e300000000800 */
[----:B------:R-:W1:Y:S01]  /*0070*/  S2UR UR4, SR_CTAID.X ;  /* 0x00000000000479c3 */ /* 0x000e620000002500 */
[----:B0-----:R-:W-:Y:S01]  /*0080*/  IMAD R7, R7, UR5, R2 ;  /* 0x0000000507077c24 */ /* 0x001fe2000f8e0202 */
[----:B--2---:R-:W-:-:S04]  /*0090*/  UIADD3 UR5, UPT, UPT, UR6, -0x1, URZ ;  /* 0xffffffff06057890 */ /* 0x004fc8000fffe0ff */
[----:B------:R-:W-:Y:S01]  /*00a0*/  ISETP.NE.AND P0, PT, R7, RZ, PT ;  /* 0x000000ff0700720c */ /* 0x000fe20003f05270 */
[----:B-1----:R-:W-:Y:S01]  /*00b0*/  IMAD R0, R0, UR4, R3 ;  /* 0x0000000400007c24 */ /* 0x002fe2000f8e0203 */
[----:B------:R-:W-:-:S04]  /*00c0*/  UIADD3 UR4, UPT, UPT, UR7, -0x1, URZ ;  /* 0xffffffff07047890 */ /* 0x000fc8000fffe0ff */
[----:B------:R-:W-:-:S04]  /*00d0*/  ISETP.LT.OR P0, PT, R0, 0x1, !P0 ;  /* 0x000000010000780c */ /* 0x000fc80004701670 */
[----:B------:R-:W-:-:S04]  /*00e0*/  ISETP.GE.OR P0, PT, R0, UR4, P0 ;  /* 0x0000000400007c0c */ /* 0x000fc80008706670 */
[----:B------:R-:W-:-:S13]  /*00f0*/  ISETP.GE.OR P0, PT, R7, UR5, P0 ;  /* 0x0000000507007c0c */ /* 0x000fda0008706670 */
[----:B------:R-:W-:Y:S05]  /*0100*/  @P0 EXIT ;  /* 0x000000000000094d */ /* 0x000fea0003800000 */
[----:B------:R-:W0:Y:S01]  /*0110*/  LDC.64 R2, c[0x0][0x390] ;  /* 0x0000e400ff027b82 */ /* 0x000e220000000a00 */
[----:B------:R-:W1:Y:S01]  /*0120*/  LDCU.64 UR4, c[0x0][0x358] ;  /* 0x00006b00ff0477ac */ /* 0x000e620008000a00 */
[----:B------:R-:W-:Y:S01]  /*0130*/  IMAD R13, R0, UR6, R7 ;  /* 0x00000006000d7c24 */ /* 0x000fe2000f8e0207 */
[----:B------:R-:W2:Y:S05]  /*0140*/  LDCU.64 UR8, c[0x0][0x3a0] ;  /* 0x00007400ff0877ac */ /* 0x000eaa0008000a00 */
[----:B------:R-:W3:Y:S08]  /*0150*/  LDC.64 R4, c[0x0][0x388] ;  /* 0x0000e200ff047b82 */ /* 0x000ef00000000a00 */
[----:B------:R-:W4:Y:S01]  /*0160*/  LDC.64 R8, c[0x0][0x398] ;  /* 0x0000e600ff087b82 */ /* 0x000f220000000a00 */
[----:B0-----:R-:W-:-:S07]  /*0170*/  IMAD.WIDE R2, R13, 0x8, R2 ;  /* 0x000000080d027825 */ /* 0x001fce00078e0202 */
[----:B------:R-:W0:Y:S01]  /*0180*/  LDC.64 R10, c[0x0][0x380] ;  /* 0x0000e000ff0a7b82 */ /* 0x000e220000000a00 */
[----:B-1----:R-:W2:Y:S01]  /*0190*/  LDG.E.64 R2, desc[UR4][R2.64] ;  /* 0x0000000402027981 */ /* 0x002ea2000c1e1b00 */
[----:B---3--:R-:W-:-:S06]  /*01a0*/  IMAD.WIDE R4, R13, 0x8, R4 ;  /* 0x000000080d047825 */ /* 0x008fcc00078e0204 */
[----:B------:R-:W2:Y:S02]  /*01b0*/  LDG.E.64 R4, desc[UR4][R4.64] ;  /* 0x0000000404047981 */ /* 0x000ea4000c1e1b00 */
[----:B--2---:R-:W-:-:S08]  /*01c0*/  DFMA R6, R4, UR8, R2 ;  /* 0x0000000804067c2b */ /* 0x004fd00008000002 */
[----:B----4-:R-:W-:Y:S01]  /*01d0*/  DMUL R6, R6, R8 ;  /* 0x0000000806067228 */ /* 0x010fe20000000000 */
[----:B0-----:R-:W-:-:S06]  /*01e0*/  IMAD.WIDE R8, R13, 0x8, R10 ;  /* 0x000000080d087825 */ /* 0x001fcc00078e020a */
[----:B------:R-:W-:Y:S01]  /*01f0*/  STG.E.64 desc[UR4][R8.64], R6 ;  /* 0x0000000608007986 */ /* 0x000fe2000c101b04 */
[----:B------:R-:W-:Y:S05]  /*0200*/  EXIT ;  /* 0x000000000000794d */ /* 0x000fea0003800000 */
.L_x_0:
[----:B------:R-:W-:-:S00]  /*0210*/  BRA `(.L_x_0) ;  /* 0xfffffffc00fc7947 */ /* 0x000fc0000383ffff */
[----:B------:R-:W-:-:S00]  /*0220*/  NOP ;  /* 0x0000000000007918 */ /* 0x000fc00000000000 */
        /* <DEDUP_REMOVED lines=13> */
.L_x_4:


//--------------------- .text._Z3addPdS_S_ii      --------------------------
	.section	.text._Z3addPdS_S_ii,"ax",@progbits
	.align	128
        .global         _Z3addPdS_S_ii
        .type           _Z3addPdS_S_ii,@function
        .size           _Z3addPdS_S_ii,(.L_x_5 - _Z3addPdS_S_ii)
        .other          _Z3addPdS_S_ii,@"STO_CUDA_ENTRY STV_DEFAULT"
_Z3addPdS_S_ii:
.text._Z3addPdS_S_ii:
        /* <DEDUP_REMOVED lines=10> */
[----:B------:R-:W-:Y:S01]  /*00a0*/  ISETP.GE.U32.AND P0, PT, R7, 0x2, PT ;  /* 0x000000020700780c */ /* 0x000fe20003f06070 */
        /* <DEDUP_REMOVED lines=8> */
[----:B------:R-:W-:-:S06]  /*0130*/  IMAD R11, R0, UR6, R7 ;  /* 0x00000006000b7c24 */ /* 0x000fcc000f8e0207 */
[----:B------:R-:W2:Y:S08]  /*0140*/  LDC.64 R4, c[0x0][0x390] ;  /* 0x0000e400ff047b82 */ /* 0x000eb00000000a00 */
[----:B------:R-:W3:Y:S01]  /*0150*/  LDC.64 R8, c[0x0][0x380] ;  /* 0x0000e000ff087b82 */ /* 0x000ee20000000a00 */
[----:B0-----:R-:W-:-:S06]  /*0160*/  IMAD.WIDE R2, R11, 0x8, R2 ;  /* 0x000000080b027825 */ /* 0x001fcc00078e0202 */
[----:B-1----:R-:W4:Y:S01]  /*0170*/  LDG.E.64 R2, desc[UR4][R2.64] ;  /* 0x0000000402027981 */ /* 0x002f22000c1e1b00 */
[----:B--2---:R-:W-:-:S06]  /*0180*/  IMAD.WIDE R4, R11, 0x8, R4 ;  /* 0x000000080b047825 */ /* 0x004fcc00078e0204 */
[----:B------:R-:W4:Y:S01]  /*0190*/  LDG.E.64 R4, desc[UR4][R4.64] ;  /* 0x0000000404047981 */ /* 0x000f22000c1e1b00 */
[----:B---3--:R-:W-:Y:S01]  /*01a0*/  IMAD.WIDE R8, R11, 0x8, R8 ;  /* 0x000000080b087825 */ /* 0x008fe200078e0208 */
[----:B----4-:R-:W-:-:S07]  /*01b0*/  DADD R6, R2, R4 ;  /* 0x0000000002067229 */ /* 0x010fce0000000004 */
[----:B------:R-:W-:Y:S01]  /*01c0*/  STG.E.64 desc[UR4][R8.64], R6 ;  /* 0x0000000608007986 */ /* 0x000fe2000c101b04 */
[----:B------:R-:W-:Y:S05]  /*01d0*/  EXIT ;  /* 0x000000000000794d */ /* 0x000fea0003800000 */
.L_x_1:
        /* <DEDUP_REMOVED lines=10> */
.L_x_5:


//--------------------- .text._Z4intfPdS_ii       --------------------------
	.section	.text._Z4intfPdS_ii,"ax",@progbits
	.align	128
        .global         _Z4intfPdS_ii
        .type           _Z4intfPdS_ii,@function
        .size           _Z4intfPdS_ii,(.L_x_6 - _Z4intfPdS_ii)
        .other          _Z4intfPdS_ii,@"STO_CUDA_ENTRY STV_DEFAULT"
_Z4intfPdS_ii:
.text._Z4intfPdS_ii:
[----:B------:R-:W-:Y:S01]  /*0000*/  LDC R1, c[0x0][0x37c] ;  /* 0x0000df00ff017b82 */ /* 0x000fe20000000800 */
[----:B------:R-:W0:Y:S07]  /*0010*/  S2R R7, SR_TID.Y ;  /* 0x0000000000077919 */ /* 0x000e2e0000002200 */
[----:B------:R-:W1:Y:S01]  /*0020*/  LDC R5, c[0x0][0x360] ;  /* 0x0000d800ff057b82 */ /* 0x000e620000000800 */
[----:B------:R-:W1:Y:S07]  /*0030*/  S2R R0, SR_TID.X ;  /* 0x0000000000007919 */ /* 0x000e6e0000002100 */
[----:B------:R-:W0:Y:S08]  /*0040*/  S2UR UR5, SR_CTAID.Y ;  /* 0x00000000000579c3 */ /* 0x000e300000002600 */
[----:B------:R-:W0:Y:S08]  /*0050*/  LDC R4, c[0x0][0x364] ;  /* 0x0000d900ff047b82 */ /* 0x000e300000000800 */
[----:B------:R-:W1:Y:S08]  /*0060*/  S2UR UR4, SR_CTAID.X ;  /* 0x00000000000479c3 */ /* 0x000e700000002500 */
[----:B------:R-:W2:Y:S01]  /*0070*/  LDC.64 R2, c[0x0][0x390] ;  /* 0x0000e400ff027b82 */ /* 0x000ea20000000a00 */
[----:B0-----:R-:W-:-:S05]  /*0080*/  IMAD R4, R4, UR5, R7 ;  /* 0x0000000504047c24 */ /* 0x001fca000f8e0207 */
[----:B------:R-:W-:Y:S01]  /*0090*/  ISETP.NE.AND P0, PT, R4, RZ, PT ;  /* 0x000000ff0400720c */ /* 0x000fe20003f05270 */
[----:B-1----:R-:W-:-:S05]  /*00a0*/  IMAD R5, R5, UR4, R0 ;  /* 0x0000000405057c24 */ /* 0x002fca000f8e0200 */
[----:B------:R-:W-:Y:S02]  /*00b0*/  ISETP.LT.OR P0, PT, R5, 0x1, !P0 ;  /* 0x000000010500780c */ /* 0x000fe40004701670 */
[----:B--2---:R-:W-:Y:S02]  /*00c0*/  IADD3 R0, PT, PT, R3, -0x1, RZ ;  /* 0xffffffff03007810 */ /* 0x004fe40007ffe0ff */
[----:B------:R-:W-:Y:S02]  /*00d0*/  IADD3 R3, PT, PT, R2, -0x1, RZ ;  /* 0xffffffff02037810 */ /* 0x000fe40007ffe0ff */
[----:B------:R-:W-:-:S04]  /*00e0*/  ISETP.GE.OR P0, PT, R5, R0, P0 ;  /* 0x000000000500720c */ /* 0x000fc80000706670 */
[----:B------:R-:W-:-:S13]  /*00f0*/  ISETP.GE.OR P0, PT, R4, R3, P0 ;  /* 0x000000030400720c */ /* 0x000fda0000706670 */
[----:B------:R-:W-:Y:S05]  /*0100*/  @P0 EXIT ;  /* 0x000000000000094d */ /* 0x000fea0003800000 */
[----:B------:R-:W0:Y:S01]  /*0110*/  LDC.64 R8, c[0x0][0x388] ;  /* 0x0000e200ff087b82 */ /* 0x000e220000000a00 */
[----:B------:R-:W1:Y:S01]  /*0120*/  LDCU.64 UR4, c[0x0][0x358] ;  /* 0x00006b00ff0477ac */ /* 0x000e620008000a00 */
[CC--:B------:R-:W-:Y:S02]  /*0130*/  IMAD R3, R5.reuse, R2.reuse, -R2 ;  /* 0x0000000205037224 */ /* 0x0c0fe400078e0a02 */
[----:B------:R-:W-:-:S03]  /*0140*/  IMAD R0, R5, R2, R4 ;  /* 0x0000000205007224 */ /* 0x000fc600078e0204 */
[----:B------:R-:W-:Y:S01]  /*0150*/  IADD3 R3, PT, PT, R4, R3, RZ ;  /* 0x0000000304037210 */ /* 0x000fe20007ffe0ff */
[----:B------:R-:W2:Y:S01]  /*0160*/  LDC.64 R14, c[0x0][0x380] ;  /* 0x0000e000ff0e7b82 */ /* 0x000ea20000000a00 */
[----:B0-----:R-:W-:-:S04]  /*0170*/  IMAD.WIDE R4, R0, 0x8, R8 ;  /* 0x0000000800047825 */ /* 0x001fc800078e0208 */
[----:B------:R-:W-:Y:S01]  /*0180*/  IMAD.WIDE R8, R3, 0x8, R8 ;  /* 0x0000000803087825 */ /* 0x000fe200078e0208 */
[----:B-1----:R-:W3:Y:S03]  /*0190*/  LDG.E.64 R6, desc[UR4][R4.64] ;  /* 0x0000000404067981 */ /* 0x002ee6000c1e1b00 */
[----:B------:R-:W-:Y:S01]  /*01a0*/  IMAD.WIDE R2, R2, 0x8, R4 ;  /* 0x0000000802027825 */ /* 0x000fe200078e0204 */
[----:B------:R-:W4:Y:S04]  /*01b0*/  LDG.E.64 R10, desc[UR4][R4.64+-0x8] ;  /* 0xfffff804040a7981 */ /* 0x000f28000c1e1b00 */
[----:B------:R-:W3:Y:S04]  /*01c0*/  LDG.E.64 R8, desc[UR4][R8.64] ;  /* 0x0000000408087981 */ /* 0x000ee8000c1e1b00 */
[----:B------:R-:W5:Y:S04]  /*01d0*/  LDG.E.64 R2, desc[UR4][R2.64] ;  /* 0x0000000402027981 */ /* 0x000f68000c1e1b00 */
[----:B------:R-:W2:Y:S01]  /*01e0*/  LDG.E.64 R12, desc[UR4][R4.64+0x8] ;  /* 0x00000804040c7981 */ /* 0x000ea2000c1e1b00 */
[----:B---3--:R-:W-:-:S08]  /*01f0*/  DFMA R6, R6, -4, R8 ;  /* 0xc01000000606782b */ /* 0x008fd00000000008 */
[----:B-----5:R-:W-:-:S08]  /*0200*/  DADD R6, R6, R2 ;  /* 0x0000000006067229 */ /* 0x020fd00000000002 */
[----:B----4-:R-:W-:Y:S01]  /*0210*/  DADD R6, R6, R10 ;  /* 0x0000000006067229 */ /* 0x010fe2000000000a */
[----:B--2---:R-:W-:-:S07]  /*0220*/  IMAD.WIDE R10, R0, 0x8, R14 ;  /* 0x00000008000a7825 */ /* 0x004fce00078e020e */
[----:B------:R-:W-:-:S07]  /*0230*/  DADD R6, R6, R12 ;  /* 0x0000000006067229 */ /* 0x000fce000000000c */
[----:B------:R-:W-:Y:S01]  /*0240*/  STG.E.64 desc[UR4][R10.64], R6 ;  /* 0x000000060a007986 */ /* 0x000fe2000c101b04 */
[----:B------:R-:W-:Y:S05]  /*0250*/  EXIT ;  /* 0x000000000000794d */ /* 0x000fea0003800000 */
.L_x_2:
        /* <DEDUP_REMOVED lines=10> */
.L_x_6:


//--------------------- .text._Z4extfPdS_S_S_ii   --------------------------
	.section	.text._Z4extfPdS_S_S_ii,"ax",@progbits
	.align	128
        .global         _Z4extfPdS_S_S_ii
        .type           _Z4extfPdS_S_S_ii,@function
        .size           _Z4extfPdS_S_S_ii,(.L_x_7 - _Z4extfPdS_S_S_ii)
        .other          _Z4extfPdS_S_S_ii,@"STO_CUDA_ENTRY STV_DEFAULT"
_Z4extfPdS_S_S_ii:
.text._Z4extfPdS_S_S_ii:
[----:B------:R-:W-:Y:S01]  /*0000*/  LDC R1, c[0x0][0x37c] ;  /* 0x0000df00ff017b82 */ /* 0x000fe20000000800 */
[----:B------:R-:W0:Y:S07]  /*0010*/  S2R R7, SR_TID.X ;  /* 0x0000000000077919 */ /* 0x000e2e0000002100 */
[----:B------:R-:W0:Y:S01]  /*0020*/  S2UR UR6, SR_CTAID.X ;  /* 0x00000000000679c3 */ /* 0x000e220000002500 */
[----:B------:R-:W1:Y:S01]  /*0030*/  LDCU UR8, c[0x0][0x3a4] ;  /* 0x00007480ff0877ac */ /* 0x000e620008000800 */
[----:B------:R-:W2:Y:S01]  /*0040*/  S2R R9, SR_TID.Y ;  /* 0x0000000000097919 */ /* 0x000ea20000002200 */
[----:B------:R-:W3:Y:S05]  /*0050*/  LDCU.64 UR4, c[0x0][0x358] ;  /* 0x00006b00ff0477ac */ /* 0x000eea0008000a00 */
[----:B------:R-:W0:Y:S08]  /*0060*/  LDC R0, c[0x0][0x360] ;  /* 0x0000d800ff007b82 */ /* 0x000e300000000800 */
[----:B------:R-:W2:Y:S08]  /*0070*/  S2UR UR7, SR_CTAID.Y ;  /* 0x00000000000779c3 */ /* 0x000eb00000002600 */
[----:B------:R-:W2:Y:S08]  /*0080*/  LDC R6, c[0x0][0x364] ;  /* 0x0000d900ff067b82 */ /* 0x000eb00000000800 */
[----:B------:R-:W4:Y:S01]  /*0090*/  LDC.64 R2, c[0x0][0x388] ;  /* 0x0000e200ff027b82 */ /* 0x000f220000000a00 */
[----:B0-----:R-:W-:-:S07]  /*00a0*/  IMAD R0, R0, UR6, R7 ;  /* 0x0000000600007c24 */ /* 0x001fce000f8e0207 */
[----:B------:R-:W0:Y:S01]  /*00b0*/  LDC.64 R4, c[0x0][0x390] ;  /* 0x0000e400ff047b82 */ /* 0x000e220000000a00 */
[----:B--2---:R-:W-:-:S07]  /*00c0*/  IMAD R7, R6, UR7, R9 ;  /* 0x0000000706077c24 */ /* 0x004fce000f8e0209 */
[----:B------:R-:W2:Y:S01]  /*00d0*/  LDC.64 R10, c[0x0][0x380] ;  /* 0x0000e000ff0a7b82 */ /* 0x000ea20000000a00 */
[----:B-1----:R-:W-:-:S04]  /*00e0*/  IMAD R13, R7, UR8, R0 ;  /* 0x00000008070d7c24 */ /* 0x002fc8000f8e0200 */
[----:B----4-:R-:W-:-:S03]  /*00f0*/  IMAD.WIDE R2, R13, 0x8, R2 ;  /* 0x000000080d027825 */ /* 0x010fc600078e0202 */
[----:B------:R-:W1:Y:S03]  /*0100*/  LDC.64 R8, c[0x0][0x398] ;  /* 0x0000e600ff087b82 */ /* 0x000e660000000a00 */
[----:B---3--:R-:W3:Y:S01]  /*0110*/  LDG.E.64 R2, desc[UR4][R2.64] ;  /* 0x0000000402027981 */ /* 0x008ee2000c1e1b00 */
[----:B0-----:R-:W-:-:S06]  /*0120*/  IMAD.WIDE R4, R13, 0x8, R4 ;  /* 0x000000080d047825 */ /* 0x001fcc00078e0204 */
[----:B------:R-:W3:Y:S01]  /*0130*/  LDG.E.64 R4, desc[UR4][R4.64] ;  /* 0x0000000404047981 */ /* 0x000ee2000c1e1b00 */
[----:B-1----:R-:W-:-:S06]  /*0140*/  IMAD.WIDE R8, R13, 0x8, R8 ;  /* 0x000000080d087825 */ /* 0x002fcc00078e0208 */
[----:B------:R-:W4:Y:S01]  /*0150*/  LDG.E.64 R8, desc[UR4][R8.64] ;  /* 0x0000000408087981 */ /* 0x000f22000c1e1b00 */
[----:B--2---:R-:W-:Y:S01]  /*0160*/  IMAD.WIDE R10, R13, 0x8, R10 ;  /* 0x000000080d0a7825 */ /* 0x004fe200078e020a */
[----:B---3--:R-:W-:-:S08]  /*0170*/  DADD R6, R2, -R4 ;  /* 0x0000000002067229 */ /* 0x008fd00000000804 */
[----:B------:R-:W-:-:S08]  /*0180*/  DADD R6, R6, R6 ;  /* 0x0000000006067229 */ /* 0x000fd00000000006 */
[----:B----4-:R-:W-:-:S07]  /*0190*/  DMUL R6, R6, R8 ;  /* 0x0000000806067228 */ /* 0x010fce0000000000 */
[----:B------:R-:W-:Y:S01]  /*01a0*/  STG.E.64 desc[UR4][R10.64], R6 ;  /* 0x000000060a007986 */ /* 0x000fe2000c101b04 */
[----:B------:R-:W-:Y:S05]  /*01b0*/  EXIT ;  /* 0x000000000000794d */ /* 0x000fea0003800000 */
.L_x_3:
        /* <DEDUP_REMOVED lines=12> */
.L_x_7:


//--------------------- .nv.shared.reserved.0     --------------------------
	.section	.nv.shared.reserved.0,"aw",@nobits
	.weak		__nv_reservedSMEM_offset_0_alias
	.size		__nv_reservedSMEM_offset_0_alias, 0, 64
	.other		__nv_reservedSMEM_offset_0_alias,@"STO_CUDA_RESERVED_SHARED STV_DEFAULT"
__nv_reservedSMEM_offset_0_alias:
	.zero		0
	.zero		64


//--------------------- .nv.constant0._Z3d_fPdS_S_ddii --------------------------
	.section	.nv.constant0._Z3d_fPdS_S_ddii,"a",@progbits
	.sectionflags	@""
	.align	4
.nv.constant0._Z3d_fPdS_S_ddii:
	.zero		944


//--------------------- .nv.constant0._Z3addPdS_S_ii --------------------------
	.section	.nv.constant0._Z3addPdS_S_ii,"a",@progbits
	.sectionflags	@""
	.align	4
.nv.constant0._Z3addPdS_S_ii:
	.zero		928


//--------------------- .nv.constant0._Z4intfPdS_ii --------------------------
	.section	.nv.constant0._Z4intfPdS_ii,"a",@progbits
	.sectionflags	@""
	.align	4
.nv.constant0._Z4intfPdS_ii:
	.zero		920


//--------------------- .nv.constant0._Z4extfPdS_S_S_ii --------------------------
	.section	.nv.constant0._Z4extfPdS_S_S_ii,"a",@progbits
	.sectionflags	@""
	.align	4
.nv.constant0._Z4extfPdS_S_S_ii:
	.zero		936


//--------------------- SYMBOLS --------------------------

	.type		.nv.reservedSmem.offset0,@object
	.size		.nv.reservedSmem.offset0,0x4
